	.headerflags	@"EF_CUDA_TEXMODE_UNIFIED EF_CUDA_64BIT_ADDRESS EF_CUDA_ACCELERATORS EF_CUDA_SM90 EF_CUDA_VIRTUAL_SM(EF_CUDA_SM90)"
	.elftype	@"ET_EXEC"


//--------------------- .nv.info                  --------------------------
	.section	.nv.info,"",@"SHT_CUDA_INFO"
	.align	4


	//----- nvinfo : EIATTR_REGCOUNT
	.align		4
        /*0000*/ 	.byte	0x04, 0x2f
        /*0002*/ 	.short	(.L_1 - .L_0)
	.align		4
.L_0:
        /*0004*/ 	.word	index@(triton_poi_fused_mean_sub_0)
        /*0008*/ 	.word	0x0000001a


	//----- nvinfo : EIATTR_MIN_STACK_SIZE
	.align		4
.L_1:
        /*000c*/ 	.byte	0x04, 0x12
        /*000e*/ 	.short	(.L_3 - .L_2)
	.align		4
.L_2:
        /*0010*/ 	.word	index@(triton_poi_fused_mean_sub_0)
        /*0014*/ 	.word	0x00000000


	//----- nvinfo : EIATTR_FRAME_SIZE
	.align		4
.L_3:
        /*0018*/ 	.byte	0x04, 0x11
        /*001a*/ 	.short	(.L_5 - .L_4)
	.align		4
.L_4:
        /*001c*/ 	.word	index@(triton_poi_fused_mean_sub_0)
        /*0020*/ 	.word	0x00000000


	//----- nvinfo : EIATTR_MIN_STACK_SIZE
	.align		4
.L_5:
        /*0024*/ 	.byte	0x04, 0x12
        /*0026*/ 	.short	(.L_7 - .L_6)
	.align		4
.L_6:
        /*0028*/ 	.word	index@(triton_poi_fused_mean_sub_0)
        /*002c*/ 	.word	0x00000000
.L_7:


//--------------------- .nv.info.triton_poi_fused_mean_sub_0 --------------------------
	.section	.nv.info.triton_poi_fused_mean_sub_0,"",@"SHT_CUDA_INFO"
	.sectionflags	@""
	.align	4


	//----- nvinfo : EIATTR_CUDA_API_VERSION
	.align		4
        /*0000*/ 	.byte	0x04, 0x37
        /*0002*/ 	.short	(.L_9 - .L_8)
.L_8:
        /*0004*/ 	.word	0x0000007c


	//----- nvinfo : EIATTR_KPARAM_INFO
	.align		4
.L_9:
        /*0008*/ 	.byte	0x04, 0x17
        /*000a*/ 	.short	(.L_11 - .L_10)
.L_10:
        /*000c*/ 	.word	0x00000000
        /*0010*/ 	.short	0x0002
        /*0012*/ 	.short	0x0010
        /*0014*/ 	.byte	0x00, 0xf0, 0x11, 0x00


	//----- nvinfo : EIATTR_KPARAM_INFO
	.align		4
.L_11:
        /*0018*/ 	.byte	0x04, 0x17
        /*001a*/ 	.short	(.L_13 - .L_12)
.L_12:
        /*001c*/ 	.word	0x00000000
        /*0020*/ 	.short	0x0001
        /*0022*/ 	.short	0x0008
        /*0024*/ 	.byte	0x00, 0xf4, 0x21, 0x00


	//----- nvinfo : EIATTR_KPARAM_INFO
	.align		4
.L_13:
        /*0028*/ 	.byte	0x04, 0x17
        /*002a*/ 	.short	(.L_15 - .L_14)
.L_14:
        /*002c*/ 	.word	0x00000000
        /*0030*/ 	.short	0x0000
        /*0032*/ 	.short	0x0000
        /*0034*/ 	.byte	0x00, 0xf4, 0x21, 0x00


	//----- nvinfo : EIATTR_SPARSE_MMA_MASK
	.align		4
.L_15:
        /*0038*/ 	.byte	0x03, 0x50
        /*003a*/ 	.short	0x0000


	//----- nvinfo : EIATTR_MAXREG_COUNT
	.align		4
        /*003c*/ 	.byte	0x03, 0x1b
        /*003e*/ 	.short	0x00ff


	//----- nvinfo : EIATTR_EXIT_INSTR_OFFSETS
	.align		4
        /*0040*/ 	.byte	0x04, 0x1c
        /*0042*/ 	.short	(.L_17 - .L_16)


	//   ....[0]....
.L_16:
        /*0044*/ 	.word	0x000002c0


	//   ....[1]....
        /*0048*/ 	.word	0x000002e0


	//----- nvinfo : EIATTR_REQNTID
	.align		4
.L_17:
        /*004c*/ 	.byte	0x04, 0x10
        /*004e*/ 	.short	(.L_19 - .L_18)
.L_18:
        /*0050*/ 	.word	0x00000020
        /*0054*/ 	.word	0x00000001
        /*0058*/ 	.word	0x00000001


	//----- nvinfo : EIATTR_CBANK_PARAM_SIZE
	.align		4
.L_19:
        /*005c*/ 	.byte	0x03, 0x19
        /*005e*/ 	.short	0x0014


	//----- nvinfo : EIATTR_PARAM_CBANK
	.align		4
        /*0060*/ 	.byte	0x04, 0x0a
        /*0062*/ 	.short	(.L_21 - .L_20)
	.align		4
.L_20:
        /*0064*/ 	.word	index@(.nv.constant0.triton_poi_fused_mean_sub_0)
        /*0068*/ 	.short	0x0210
        /*006a*/ 	.short	0x0014


	//----- nvinfo : EIATTR_SW_WAR
	.align		4
.L_21:
        /*006c*/ 	.byte	0x04, 0x36
        /*006e*/ 	.short	(.L_23 - .L_22)
.L_22:
        /*0070*/ 	.word	0x00000008
.L_23:


//--------------------- .nv.callgraph             --------------------------
	.section	.nv.callgraph,"",@"SHT_CUDA_CALLGRAPH"
	.align	4
	.sectionentsize	8
	.align		4
        /*0000*/ 	.word	0x00000000
	.align		4
        /*0004*/ 	.word	0xffffffff
	.align		4
        /*0008*/ 	.word	0x00000000
	.align		4
        /*000c*/ 	.word	0xfffffffe
	.align		4
        /*0010*/ 	.word	0x00000000
	.align		4
        /*0014*/ 	.word	0xfffffffd
	.align		4
        /*0018*/ 	.word	0x00000000
	.align		4
        /*001c*/ 	.word	0xfffffffc


//--------------------- .text.triton_poi_fused_mean_sub_0 --------------------------
	.section	.text.triton_poi_fused_mean_sub_0,"ax",@progbits
	.align	128
        .global         triton_poi_fused_mean_sub_0
        .type           triton_poi_fused_mean_sub_0,@function
        .size           triton_poi_fused_mean_sub_0,(.L_x_1 - triton_poi_fused_mean_sub_0)
        .other          triton_poi_fused_mean_sub_0,@"STO_CUDA_ENTRY STV_DEFAULT"
triton_poi_fused_mean_sub_0:
.text.triton_poi_fused_mean_sub_0:
[----:B------:R-:W0:Y:S02]  /*0000*/  LDC R1, c[0x0][0x28] ;  /* 0x00000a00ff017b82 */ /* 0x000e240000000800 */
[----:B------:R-:W1:Y:S01]  /*0010*/  S2R R0, SR_TID.X ;  /* 0x0000000000007919 */ /* 0x000e620000002100 */
[----:B------:R-:W2:Y:S01]  /*0020*/  LDC.64 R10, c[0x0][0x210] ;  /* 0x00008400ff0a7b82 */ /* 0x000ea20000000a00 */
[----:B------:R-:W-:Y:S02]  /*0030*/  CS2R R16, SRZ ;  /* 0x0000000000107805 */ /* 0x000fe4000001ff00 */
[----:B------:R-:W-:Y:S01]  /*0040*/  CS2R R18, SRZ ;  /* 0x0000000000127805 */ /* 0x000fe2000001ff00 */
[----:B------:R-:W3:Y:S01]  /*0050*/  S2R R13, SR_CTAID.X ;  /* 0x00000000000d7919 */ /* 0x000ee20000002500 */
[----:B------:R-:W-:Y:S01]  /*0060*/  ULDC.64 UR4, c[0x0][0x208] ;  /* 0x0000820000047ab9 */ /* 0x000fe20000000a00 */
[----:B-1----:R-:W-:Y:S02]  /*0070*/  SHF.L.U32 R0, R0, 0x1, RZ ;  /* 0x0000000100007819 */ /* 0x002fe400000006ff */
[----:B---3--:R-:W-:Y:S02]  /*0080*/  SHF.R.S32.HI R2, RZ, 0x19, R13 ;  /* 0x00000019ff027819 */ /* 0x008fe4000001140d */
[----:B------:R-:W-:-:S02]  /*0090*/  LOP3.LUT R0, R0, 0x3e, RZ, 0xc0, !PT ;  /* 0x0000003e00007812 */ /* 0x000fc400078ec0ff */
[----:B------:R-:W-:Y:S02]  /*00a0*/  SGXT R2, R2, 0x1 ;  /* 0x000000010202781a */ /* 0x000fe40000000200 */
[----:B------:R-:W-:-:S04]  /*00b0*/  LEA R13, R13, R0, 0x6 ;  /* 0x000000000d0d7211 */ /* 0x000fc800078e30ff */
[CC--:B------:R-:W-:Y:S02]  /*00c0*/  LEA.HI R0, R2.reuse, R13.reuse, RZ, 0x2 ;  /* 0x0000000d02007211 */ /* 0x0c0fe400078f10ff */
[-C--:B------:R-:W-:Y:S02]  /*00d0*/  LEA.HI R2, R2, R13.reuse, RZ, 0x4 ;  /* 0x0000000d02027211 */ /* 0x080fe400078f20ff */
[----:B------:R-:W-:Y:S02]  /*00e0*/  LOP3.LUT R0, R0, 0xfffffffc, RZ, 0xc0, !PT ;  /* 0xfffffffc00007812 */ /* 0x000fe400078ec0ff */
[----:B------:R-:W-:Y:S02]  /*00f0*/  LOP3.LUT R2, R2, 0xfffffff0, RZ, 0xc0, !PT ;  /* 0xfffffff002027812 */ /* 0x000fe400078ec0ff */
[----:B------:R-:W-:Y:S02]  /*0100*/  ISETP.GE.AND P0, PT, R13, 0x40, PT ;  /* 0x000000400d00780c */ /* 0x000fe40003f06270 */
[----:B------:R-:W-:-:S05]  /*0110*/  IADD3 R7, R2, R13, -R0 ;  /* 0x0000000d02077210 */ /* 0x000fca0007ffe800 */
[C---:B------:R-:W-:Y:S01]  /*0120*/  VIADD R5, R7.reuse, 0x4 ;  /* 0x0000000407057836 */ /* 0x040fe20000000000 */
[----:B------:R-:W-:Y:S01]  /*0130*/  IADD3 R9, R7, 0x8, RZ ;  /* 0x0000000807097810 */ /* 0x000fe20007ffe0ff */
[----:B--2---:R-:W-:Y:S01]  /*0140*/  IMAD.WIDE R2, R7, 0x4, R10 ;  /* 0x0000000407027825 */ /* 0x004fe200078e020a */
[----:B------:R-:W-:-:S03]  /*0150*/  CS2R R20, SRZ ;  /* 0x0000000000147805 */ /* 0x000fc6000001ff00 */
[--C-:B------:R-:W-:Y:S01]  /*0160*/  IMAD.WIDE R4, R5, 0x4, R10.reuse ;  /* 0x0000000405047825 */ /* 0x100fe200078e020a */
[----:B------:R1:W2:Y:S03]  /*0170*/  @!P0 LDG.E.EL.64 R16, desc[UR4][R2.64] ;  /* 0x0000000402108981 */ /* 0x0002a6000c2e1b00 */
[----:B------:R-:W-:Y:S01]  /*0180*/  VIADD R15, R7, 0xc ;  /* 0x0000000c070f7836 */ /* 0x000fe20000000000 */
[----:B------:R-:W2:Y:S01]  /*0190*/  @!P0 LDG.E.EL.64 R18, desc[UR4][R4.64] ;  /* 0x0000000404128981 */ /* 0x000ea2000c2e1b00 */
[----:B------:R-:W-:Y:S01]  /*01a0*/  IMAD.WIDE R6, R9, 0x4, R10 ;  /* 0x0000000409067825 */ /* 0x000fe200078e020a */
[----:B------:R-:W-:-:S03]  /*01b0*/  CS2R R22, SRZ ;  /* 0x0000000000167805 */ /* 0x000fc6000001ff00 */
[--C-:B------:R-:W-:Y:S01]  /*01c0*/  IMAD.WIDE R8, R15, 0x4, R10.reuse ;  /* 0x000000040f087825 */ /* 0x100fe200078e020a */
[----:B------:R-:W3:Y:S01]  /*01d0*/  @!P0 LDG.E.EL.64 R20, desc[UR4][R6.64] ;  /* 0x0000000406148981 */ /* 0x000ee2000c2e1b00 */
[----:B------:R-:W-:Y:S02]  /*01e0*/  CS2R R14, SRZ ;  /* 0x00000000000e7805 */ /* 0x000fe4000001ff00 */
[----:B-1----:R-:W-:Y:S01]  /*01f0*/  IMAD.WIDE R2, R13, 0x4, R10 ;  /* 0x000000040d027825 */ /* 0x002fe200078e020a */
[----:B------:R-:W4:Y:S01]  /*0200*/  @!P0 LDG.E.EL.64 R22, desc[UR4][R8.64] ;  /* 0x0000000408168981 */ /* 0x000f22000c2e1b00 */
[----:B------:R-:W1:Y:S03]  /*0210*/  LDC.64 R10, c[0x0][0x218] ;  /* 0x00008600ff0a7b82 */ /* 0x000e660000000a00 */
[----:B------:R-:W5:Y:S01]  /*0220*/  @!P0 LDG.E.64 R14, desc[UR4][R2.64] ;  /* 0x00000004020e8981 */ /* 0x000f62000c1e1b00 */
[----:B--2---:R-:W-:Y:S01]  /*0230*/  FADD R5, R18, R16 ;  /* 0x0000001012057221 */ /* 0x004fe20000000000 */
[----:B------:R-:W-:-:S03]  /*0240*/  FADD R0, R19, R17 ;  /* 0x0000001113007221 */ /* 0x000fc60000000000 */
[----:B---3--:R-:W-:Y:S01]  /*0250*/  FADD R5, R5, R20 ;  /* 0x0000001405057221 */ /* 0x008fe20000000000 */
[----:B------:R-:W-:-:S03]  /*0260*/  FADD R0, R0, R21 ;  /* 0x0000001500007221 */ /* 0x000fc60000000000 */
[----:B----4-:R-:W-:Y:S01]  /*0270*/  FADD R7, R5, R22 ;  /* 0x0000001605077221 */ /* 0x010fe20000000000 */
[----:B------:R-:W-:Y:S01]  /*0280*/  FADD R0, R0, R23 ;  /* 0x0000001700007221 */ /* 0x000fe20000000000 */
[----:B-1----:R-:W-:-:S04]  /*0290*/  IMAD.WIDE R4, R13, 0x4, R10 ;  /* 0x000000040d047825 */ /* 0x002fc800078e020a */
[----:B-----5:R-:W-:Y:S01]  /*02a0*/  FFMA R14, R7, -0.25, R14 ;  /* 0xbe800000070e7823 */ /* 0x020fe2000000000e */
[----:B------:R-:W-:Y:S01]  /*02b0*/  FFMA R15, R0, -0.25, R15 ;  /* 0xbe800000000f7823 */ /* 0x000fe2000000000f */
[----:B------:R-:W-:Y:S06]  /*02c0*/  @P0 EXIT ;  /* 0x000000000000094d */ /* 0x000fec0003800000 */
[----:B------:R-:W-:Y:S01]  /*02d0*/  STG.E.64 desc[UR4][R4.64], R14 ;  /* 0x0000000e04007986 */ /* 0x000fe2000c101b04 */
[----:B------:R-:W-:Y:S05]  /*02e0*/  EXIT ;  /* 0x000000000000794d */ /* 0x000fea0003800000 */
.L_x_0:
[----:B------:R-:W-:-:S00]  /*02f0*/  BRA `(.L_x_0) ;  /* 0xfffffffc00fc7947 */ /* 0x000fc0000383ffff */
[----:B------:R-:W-:-:S00]  /*0300*/  NOP ;  /* 0x0000000000007918 */ /* 0x000fc00000000000 */
[----:B------:R-:W-:-:S00]  /*0310*/  NOP ;  /* 0x0000000000007918 */ /* 0x000fc00000000000 */
[----:B------:R-:W-:-:S00]  /*0320*/  NOP ;  /* 0x0000000000007918 */ /* 0x000fc00000000000 */
[----:B------:R-:W-:-:S00]  /*0330*/  NOP ;  /* 0x0000000000007918 */ /* 0x000fc00000000000 */
[----:B------:R-:W-:-:S00]  /*0340*/  NOP ;  /* 0x0000000000007918 */ /* 0x000fc00000000000 */
[----:B------:R-:W-:-:S00]  /*0350*/  NOP ;  /* 0x0000000000007918 */ /* 0x000fc00000000000 */
[----:B------:R-:W-:-:S00]  /*0360*/  NOP ;  /* 0x0000000000007918 */ /* 0x000fc00000000000 */
[----:B------:R-:W-:-:S00]  /*0370*/  NOP ;  /* 0x0000000000007918 */ /* 0x000fc00000000000 */
.L_x_1:


//--------------------- .nv.constant0.triton_poi_fused_mean_sub_0 --------------------------
	.section	.nv.constant0.triton_poi_fused_mean_sub_0,"a",@progbits
	.sectionflags	@""
	.align	4
.nv.constant0.triton_poi_fused_mean_sub_0:
	.zero		548
